	.headerflags	@"EF_CUDA_TEXMODE_UNIFIED EF_CUDA_64BIT_ADDRESS EF_CUDA_SM86 EF_CUDA_VIRTUAL_SM(EF_CUDA_SM86)"
	.elftype	@"ET_EXEC"


//--------------------- .nv.info                  --------------------------
	.section	.nv.info,"",@"SHT_CUDA_INFO"
	.align	4


	//----- nvinfo : EIATTR_REGCOUNT
	.align		4
        /*0000*/ 	.byte	0x04, 0x2f
        /*0002*/ 	.short	(.L_1 - .L_0)
	.align		4
.L_0:
        /*0004*/ 	.word	index@(triton__0d1d2de)
        /*0008*/ 	.word	0x00000015


	//----- nvinfo : EIATTR_MAX_STACK_SIZE
	.align		4
.L_1:
        /*000c*/ 	.byte	0x04, 0x23
        /*000e*/ 	.short	(.L_3 - .L_2)
	.align		4
.L_2:
        /*0010*/ 	.word	index@(triton__0d1d2de)
        /*0014*/ 	.word	0x00000000


	//----- nvinfo : EIATTR_MIN_STACK_SIZE
	.align		4
.L_3:
        /*0018*/ 	.byte	0x04, 0x12
        /*001a*/ 	.short	(.L_5 - .L_4)
	.align		4
.L_4:
        /*001c*/ 	.word	index@(triton__0d1d2de)
        /*0020*/ 	.word	0x00000000


	//----- nvinfo : EIATTR_FRAME_SIZE
	.align		4
.L_5:
        /*0024*/ 	.byte	0x04, 0x11
        /*0026*/ 	.short	(.L_7 - .L_6)
	.align		4
.L_6:
        /*0028*/ 	.word	index@(triton__0d1d2de)
        /*002c*/ 	.word	0x00000000
.L_7:


//--------------------- .nv.info.triton__0d1d2de  --------------------------
	.section	.nv.info.triton__0d1d2de,"",@"SHT_CUDA_INFO"
	.align	4


	//----- nvinfo : EIATTR_CUDA_API_VERSION
	.align		4
        /*0000*/ 	.byte	0x04, 0x37
        /*0002*/ 	.short	(.L_9 - .L_8)
.L_8:
        /*0004*/ 	.word	0x0000007b


	//----- nvinfo : EIATTR_SW2861232_WAR
	.align		4
.L_9:
        /*0008*/ 	.byte	0x01, 0x35
	.zero		2


	//----- nvinfo : EIATTR_PARAM_CBANK
	.align		4
        /*000c*/ 	.byte	0x04, 0x0a
        /*000e*/ 	.short	(.L_11 - .L_10)
	.align		4
.L_10:
        /*0010*/ 	.word	index@(.nv.constant0.triton__0d1d2de)
        /*0014*/ 	.short	0x0160
        /*0016*/ 	.short	0x0014


	//----- nvinfo : EIATTR_CBANK_PARAM_SIZE
	.align		4
.L_11:
        /*0018*/ 	.byte	0x03, 0x19
        /*001a*/ 	.short	0x0014


	//----- nvinfo : EIATTR_KPARAM_INFO
	.align		4
        /*001c*/ 	.byte	0x04, 0x17
        /*001e*/ 	.short	(.L_13 - .L_12)
.L_12:
        /*0020*/ 	.word	0x00000000
        /*0024*/ 	.short	0x0002
        /*0026*/ 	.short	0x0010
        /*0028*/ 	.byte	0x00, 0xf0, 0x11, 0x00


	//----- nvinfo : EIATTR_KPARAM_INFO
	.align		4
.L_13:
        /*002c*/ 	.byte	0x04, 0x17
        /*002e*/ 	.short	(.L_15 - .L_14)
.L_14:
        /*0030*/ 	.word	0x00000000
        /*0034*/ 	.short	0x0001
        /*0036*/ 	.short	0x0008
        /*0038*/ 	.byte	0x00, 0xf0, 0x21, 0x00


	//----- nvinfo : EIATTR_KPARAM_INFO
	.align		4
.L_15:
        /*003c*/ 	.byte	0x04, 0x17
        /*003e*/ 	.short	(.L_17 - .L_16)
.L_16:
        /*0040*/ 	.word	0x00000000
        /*0044*/ 	.short	0x0000
        /*0046*/ 	.short	0x0000
        /*0048*/ 	.byte	0x00, 0xf0, 0x21, 0x00


	//----- nvinfo : EIATTR_MAXREG_COUNT
	.align		4
.L_17:
        /*004c*/ 	.byte	0x03, 0x1b
        /*004e*/ 	.short	0x00ff


	//----- nvinfo : EIATTR_EXIT_INSTR_OFFSETS
	.align		4
        /*0050*/ 	.byte	0x04, 0x1c
        /*0052*/ 	.short	(.L_19 - .L_18)


	//   ....[0]....
.L_18:
        /*0054*/ 	.word	0x00000300


	//   ....[1]....
        /*0058*/ 	.word	0x00000320


	//----- nvinfo : EIATTR_MAX_THREADS
	.align		4
.L_19:
        /*005c*/ 	.byte	0x04, 0x05
        /*005e*/ 	.short	(.L_21 - .L_20)
.L_20:
        /*0060*/ 	.word	0x00000080
        /*0064*/ 	.word	0x00000001
        /*0068*/ 	.word	0x00000001
.L_21:


//--------------------- .nv.rel.action            --------------------------
	.section	.nv.rel.action,"",@"SHT_CUDA_RELOCINFO"
	.align	8
	.sectionentsize	8
        /*0000*/ 	.byte	0x73, 0x00, 0x00, 0x00, 0x00, 0x00, 0x00, 0x00, 0x00, 0x00, 0x00, 0x11, 0x25, 0x00, 0x05, 0x36


//--------------------- .nv.constant0.triton__0d1d2de --------------------------
	.section	.nv.constant0.triton__0d1d2de,"a",@progbits
	.align	4
.nv.constant0.triton__0d1d2de:
	.zero		372


//--------------------- .text.triton__0d1d2de     --------------------------
	.section	.text.triton__0d1d2de,"ax",@progbits
	.sectioninfo	@"SHI_REGISTERS=21"
	.align	128
        .global         triton__0d1d2de
        .type           triton__0d1d2de,@function
        .size           triton__0d1d2de,(.L_x_1 - triton__0d1d2de)
        .other          triton__0d1d2de,@"STO_CUDA_ENTRY STV_DEFAULT"
triton__0d1d2de:
.text.triton__0d1d2de:
[----:B------:R-:W-:-:S02]  /*0000*/  IMAD.MOV.U32 R1, RZ, RZ, c[0x0][0x28] ;  /* 0x00000a00ff017624 */ /* 0x000fc400078e00ff */
[----:B------:R-:W0:Y:S01]  /*0010*/  S2R R0, SR_TID.X ;  /* 0x0000000000007919 */ /* 0x000e220000002100 */
[----:B------:R-:W-:Y:S01]  /*0020*/  IMAD.MOV.U32 R9, RZ, RZ, 0x4 ;  /* 0x00000004ff097424 */ /* 0x000fe200078e00ff */
[----:B------:R-:W-:Y:S01]  /*0030*/  ULDC.64 UR4, c[0x0][0x118] ;  /* 0x0000460000047ab9 */ /* 0x000fe20000000a00 */
[----:B------:R-:W-:Y:S01]  /*0040*/  IMAD.MOV.U32 R12, RZ, RZ, RZ ;  /* 0x000000ffff0c7224 */ /* 0x000fe200078e00ff */
[----:B------:R-:W1:Y:S01]  /*0050*/  S2R R3, SR_CTAID.X ;  /* 0x0000000000037919 */ /* 0x000e620000002500 */
[----:B------:R-:W-:Y:S01]  /*0060*/  IMAD.MOV.U32 R18, RZ, RZ, RZ ;  /* 0x000000ffff127224 */ /* 0x000fe200078e00ff */
[----:B0-----:R-:W-:-:S05]  /*0070*/  LOP3.LUT R0, R0, 0x7f, RZ, 0xc0, !PT ;  /* 0x0000007f00007812 */ /* 0x001fca00078ec0ff */
[----:B-1----:R-:W-:-:S05]  /*0080*/  IMAD R0, R3, 0x80, R0 ;  /* 0x0000008003007824 */ /* 0x002fca00078e0200 */
[----:B------:R-:W-:Y:S02]  /*0090*/  SHF.R.S32.HI R3, RZ, 0x1f, R0 ;  /* 0x0000001fff037819 */ /* 0x000fe40000011400 */
[----:B------:R-:W-:Y:S02]  /*00a0*/  ISETP.GE.AND P0, PT, R0, 0x100, PT ;  /* 0x000001000000780c */ /* 0x000fe40003f06270 */
[----:B------:R-:W-:-:S04]  /*00b0*/  LEA.HI R3, R3, R0, RZ, 0x2 ;  /* 0x0000000003037211 */ /* 0x000fc800078f10ff */
[----:B------:R-:W-:Y:S02]  /*00c0*/  LOP3.LUT R5, R3, 0x7ffffffc, RZ, 0xc0, !PT ;  /* 0x7ffffffc03057812 */ /* 0x000fe400078ec0ff */
[----:B------:R-:W-:-:S03]  /*00d0*/  SHF.R.S32.HI R10, RZ, 0x2, R3 ;  /* 0x00000002ff0a7819 */ /* 0x000fc60000011403 */
[----:B------:R-:W-:-:S04]  /*00e0*/  IMAD.IADD R5, R0, 0x1, -R5 ;  /* 0x0000000100057824 */ /* 0x000fc800078e0a05 */
[----:B------:R-:W-:-:S04]  /*00f0*/  IMAD.SHL.U32 R11, R5, 0x2, RZ ;  /* 0x00000002050b7824 */ /* 0x000fc800078e00ff */
[----:B------:R-:W-:Y:S01]  /*0100*/  IMAD R2, R10, 0x10, R11 ;  /* 0x000000100a027824 */ /* 0x000fe200078e020b */
[----:B------:R-:W-:-:S03]  /*0110*/  IADD3 R13, R11, 0x1, RZ ;  /* 0x000000010b0d7810 */ /* 0x000fc60007ffe0ff */
[----:B------:R-:W-:-:S04]  /*0120*/  IMAD.WIDE R2, R2, R9, c[0x0][0x160] ;  /* 0x0000580002027625 */ /* 0x000fc800078e0209 */
[----:B------:R-:W-:Y:S01]  /*0130*/  IMAD R4, R10, 0x10, R13 ;  /* 0x000000100a047824 */ /* 0x000fe200078e020d */
[----:B------:R0:W2:Y:S03]  /*0140*/  @!P0 LDG.E R12, [R2.64] ;  /* 0x00000004020c8981 */ /* 0x0000a6000c1e1900 */
[----:B------:R-:W-:Y:S01]  /*0150*/  IMAD.WIDE R4, R4, R9, c[0x0][0x160] ;  /* 0x0000580004047625 */ /* 0x000fe200078e0209 */
[----:B------:R-:W-:-:S04]  /*0160*/  IADD3 R15, R11, 0x8, RZ ;  /* 0x000000080b0f7810 */ /* 0x000fc80007ffe0ff */
[----:B------:R1:W2:Y:S01]  /*0170*/  @!P0 LDG.E R18, [R4.64] ;  /* 0x0000000404128981 */ /* 0x0002a2000c1e1900 */
[----:B------:R-:W-:Y:S01]  /*0180*/  IMAD R6, R10, 0x10, R15 ;  /* 0x000000100a067824 */ /* 0x000fe200078e020f */
[----:B------:R-:W-:-:S03]  /*0190*/  CS2R R16, SRZ ;  /* 0x0000000000107805 */ /* 0x000fc6000001ff00 */
[----:B------:R-:W-:Y:S01]  /*01a0*/  IMAD.WIDE R6, R6, R9, c[0x0][0x160] ;  /* 0x0000580006067625 */ /* 0x000fe200078e0209 */
[----:B------:R-:W-:-:S04]  /*01b0*/  IADD3 R14, R11, 0x9, RZ ;  /* 0x000000090b0e7810 */ /* 0x000fc80007ffe0ff */
[----:B------:R-:W3:Y:S01]  /*01c0*/  @!P0 LDG.E R17, [R6.64] ;  /* 0x0000000406118981 */ /* 0x000ee2000c1e1900 */
[----:B------:R-:W-:-:S04]  /*01d0*/  IMAD R8, R10, 0x10, R14 ;  /* 0x000000100a087824 */ /* 0x000fc800078e020e */
[----:B------:R-:W-:-:S05]  /*01e0*/  IMAD.WIDE R8, R8, R9, c[0x0][0x160] ;  /* 0x0000580008087625 */ /* 0x000fca00078e0209 */
[----:B------:R-:W4:Y:S01]  /*01f0*/  @!P0 LDG.E R16, [R8.64] ;  /* 0x0000000408108981 */ /* 0x000f22000c1e1900 */
[----:B0-----:R-:W-:-:S04]  /*0200*/  LEA.HI R2, R10, R10, RZ, 0x2 ;  /* 0x0000000a0a027211 */ /* 0x001fc800078f10ff */
[----:B------:R-:W-:Y:S01]  /*0210*/  LOP3.LUT R3, R2, 0xffffffc, RZ, 0xc0, !PT ;  /* 0x0ffffffc02037812 */ /* 0x000fe200078ec0ff */
[----:B-1----:R-:W-:-:S04]  /*0220*/  IMAD.MOV.U32 R5, RZ, RZ, 0x8 ;  /* 0x00000008ff057424 */ /* 0x002fc800078e00ff */
[----:B------:R-:W-:Y:S01]  /*0230*/  IMAD.IADD R3, R10, 0x1, -R3 ;  /* 0x000000010a037824 */ /* 0x000fe200078e0a03 */
[C---:B--2---:R-:W-:Y:S02]  /*0240*/  FSETP.GT.AND P1, PT, R18.reuse, R12, PT ;  /* 0x0000000c1200720b */ /* 0x044fe40003f24000 */
[----:B------:R-:W-:-:S11]  /*0250*/  FSETP.NAN.AND P2, PT, R18, R18, PT ;  /* 0x000000121200720b */ /* 0x000fd60003f48000 */
[----:B------:R-:W-:Y:S02]  /*0260*/  @!P1 FSEL R18, R18, R12, P2 ;  /* 0x0000000c12129208 */ /* 0x000fe40001000000 */
[-C--:B---3--:R-:W-:Y:S02]  /*0270*/  FSETP.NAN.AND P2, PT, R17, R17.reuse, PT ;  /* 0x000000111100720b */ /* 0x088fe40003f48000 */
[----:B------:R-:W-:-:S11]  /*0280*/  FSETP.GEU.AND P3, PT, R18, R17, PT ;  /* 0x000000111200720b */ /* 0x000fd60003f6e000 */
[----:B------:R-:W-:Y:S02]  /*0290*/  @!P2 FSEL R17, R17, R18, !P3 ;  /* 0x000000121111a208 */ /* 0x000fe40005800000 */
[----:B------:R-:W-:Y:S02]  /*02a0*/  @P3 SEL R15, R13, R11, P1 ;  /* 0x0000000b0d0f3207 */ /* 0x000fe40000800000 */
[----:B----4-:R-:W-:-:S04]  /*02b0*/  FSETP.GEU.AND P1, PT, R17, R16, PT ;  /* 0x000000101100720b */ /* 0x010fc80003f2e000 */
[----:B------:R-:W-:-:S05]  /*02c0*/  SEL R4, R14, R15, !P1 ;  /* 0x0000000f0e047207 */ /* 0x000fca0004800000 */
[----:B------:R-:W-:Y:S02]  /*02d0*/  IMAD R4, R3, 0x10, R4 ;  /* 0x0000001003047824 */ /* 0x000fe400078e0204 */
[----:B------:R-:W-:-:S03]  /*02e0*/  IMAD.WIDE R2, R0, R5, c[0x0][0x168] ;  /* 0x00005a0000027625 */ /* 0x000fc600078e0205 */
[----:B------:R-:W-:Y:S01]  /*02f0*/  SHF.R.S32.HI R5, RZ, 0x1f, R4 ;  /* 0x0000001fff057819 */ /* 0x000fe20000011404 */
[----:B------:R-:W-:Y:S06]  /*0300*/  @P0 EXIT ;  /* 0x000000000000094d */ /* 0x000fec0003800000 */
[----:B------:R-:W-:Y:S01]  /*0310*/  STG.E.64 [R2.64], R4 ;  /* 0x0000000402007986 */ /* 0x000fe2000c101b04 */
[----:B------:R-:W-:Y:S05]  /*0320*/  EXIT ;  /* 0x000000000000794d */ /* 0x000fea0003800000 */
.L_x_0:
[----:B------:R-:W-:-:S00]  /*0330*/  BRA `(.L_x_0) ;  /* 0xfffffff000007947 */ /* 0x000fc0000383ffff */
[----:B------:R-:W-:-:S00]  /*0340*/  NOP ;  /* 0x0000000000007918 */ /* 0x000fc00000000000 */
        /* <DEDUP_REMOVED lines=11> */
.L_x_1:
